//
// Generated by NVIDIA NVVM Compiler
//
// Compiler Build ID: CL-36424714
// Cuda compilation tools, release 13.0, V13.0.88
// Based on NVVM 20.0.0
//

.version 9.0
.target sm_100
.address_size 64

	// .globl	_Z14calcParityBitsPjS_jj

.visible .entry _Z14calcParityBitsPjS_jj(
	.param .u64 .ptr .align 1 _Z14calcParityBitsPjS_jj_param_0,
	.param .u64 .ptr .align 1 _Z14calcParityBitsPjS_jj_param_1,
	.param .u32 _Z14calcParityBitsPjS_jj_param_2,
	.param .u32 _Z14calcParityBitsPjS_jj_param_3
)
{
	.reg .pred 	%p<11>;
	.reg .b32 	%r<158>;
	.reg .b64 	%rd<67>;

	ld.param.u64 	%rd3, [_Z14calcParityBitsPjS_jj_param_0];
	ld.param.u64 	%rd2, [_Z14calcParityBitsPjS_jj_param_1];
	ld.param.u32 	%r43, [_Z14calcParityBitsPjS_jj_param_2];
	ld.param.u32 	%r42, [_Z14calcParityBitsPjS_jj_param_3];
	cvta.to.global.u64 	%rd1, %rd3;
	mov.u32 	%r44, %tid.x;
	mov.u32 	%r45, %ctaid.x;
	mov.u32 	%r46, %ntid.x;
	mad.lo.s32 	%r1, %r45, %r46, %r44;
	setp.ge.u32 	%p1, %r1, %r43;
	@%p1 bra 	$L__BB0_17;
	mad.lo.s32 	%r2, %r1, %r42, %r1;
	mul.wide.u32 	%rd4, %r2, 4;
	add.s64 	%rd5, %rd1, %rd4;
	ld.global.u32 	%r3, [%rd5];
	setp.eq.s32 	%p2, %r3, 0;
	mov.b32 	%r157, 0;
	@%p2 bra 	$L__BB0_16;
	add.s32 	%r51, %r3, 1;
	max.u32 	%r52, %r51, 2;
	add.s32 	%r4, %r52, -1;
	add.s32 	%r53, %r52, -2;
	and.b32  	%r5, %r4, 15;
	setp.lt.u32 	%p3, %r53, 15;
	mov.b32 	%r156, 0;
	mov.b32 	%r148, 1;
	@%p3 bra 	$L__BB0_6;
	and.b32  	%r56, %r4, -16;
	neg.s32 	%r142, %r56;
	mov.b32 	%r156, 0;
	mov.b32 	%r141, 8;
	mov.u32 	%r140, %r2;
$L__BB0_4:
	.pragma "nounroll";
	add.s32 	%r57, %r140, 1;
	mul.wide.u32 	%rd6, %r57, 4;
	add.s64 	%rd7, %rd1, %rd6;
	ld.global.u32 	%r58, [%rd7];
	add.s32 	%r59, %r58, %r156;
	add.s32 	%r60, %r140, 2;
	mul.wide.u32 	%rd8, %r60, 4;
	add.s64 	%rd9, %rd1, %rd8;
	ld.global.u32 	%r61, [%rd9];
	add.s32 	%r62, %r61, %r59;
	add.s32 	%r63, %r140, 3;
	mul.wide.u32 	%rd10, %r63, 4;
	add.s64 	%rd11, %rd1, %rd10;
	ld.global.u32 	%r64, [%rd11];
	add.s32 	%r65, %r64, %r62;
	add.s32 	%r66, %r140, 4;
	mul.wide.u32 	%rd12, %r66, 4;
	add.s64 	%rd13, %rd1, %rd12;
	ld.global.u32 	%r67, [%rd13];
	add.s32 	%r68, %r67, %r65;
	add.s32 	%r69, %r140, 5;
	mul.wide.u32 	%rd14, %r69, 4;
	add.s64 	%rd15, %rd1, %rd14;
	ld.global.u32 	%r70, [%rd15];
	add.s32 	%r71, %r70, %r68;
	add.s32 	%r72, %r140, 6;
	mul.wide.u32 	%rd16, %r72, 4;
	add.s64 	%rd17, %rd1, %rd16;
	ld.global.u32 	%r73, [%rd17];
	add.s32 	%r74, %r73, %r71;
	add.s32 	%r75, %r140, 7;
	mul.wide.u32 	%rd18, %r75, 4;
	add.s64 	%rd19, %rd1, %rd18;
	ld.global.u32 	%r76, [%rd19];
	add.s32 	%r77, %r76, %r74;
	add.s32 	%r78, %r140, 8;
	mul.wide.u32 	%rd20, %r78, 4;
	add.s64 	%rd21, %rd1, %rd20;
	ld.global.u32 	%r79, [%rd21];
	add.s32 	%r80, %r79, %r77;
	add.s32 	%r81, %r140, 9;
	mul.wide.u32 	%rd22, %r81, 4;
	add.s64 	%rd23, %rd1, %rd22;
	ld.global.u32 	%r82, [%rd23];
	add.s32 	%r83, %r82, %r80;
	add.s32 	%r84, %r140, 10;
	mul.wide.u32 	%rd24, %r84, 4;
	add.s64 	%rd25, %rd1, %rd24;
	ld.global.u32 	%r85, [%rd25];
	add.s32 	%r86, %r85, %r83;
	add.s32 	%r87, %r140, 11;
	mul.wide.u32 	%rd26, %r87, 4;
	add.s64 	%rd27, %rd1, %rd26;
	ld.global.u32 	%r88, [%rd27];
	add.s32 	%r89, %r88, %r86;
	add.s32 	%r90, %r140, 12;
	mul.wide.u32 	%rd28, %r90, 4;
	add.s64 	%rd29, %rd1, %rd28;
	ld.global.u32 	%r91, [%rd29];
	add.s32 	%r92, %r91, %r89;
	add.s32 	%r93, %r140, 13;
	mul.wide.u32 	%rd30, %r93, 4;
	add.s64 	%rd31, %rd1, %rd30;
	ld.global.u32 	%r94, [%rd31];
	add.s32 	%r95, %r94, %r92;
	add.s32 	%r96, %r140, 14;
	mul.wide.u32 	%rd32, %r96, 4;
	add.s64 	%rd33, %rd1, %rd32;
	ld.global.u32 	%r97, [%rd33];
	add.s32 	%r98, %r97, %r95;
	add.s32 	%r99, %r140, 15;
	mul.wide.u32 	%rd34, %r99, 4;
	add.s64 	%rd35, %rd1, %rd34;
	ld.global.u32 	%r100, [%rd35];
	add.s32 	%r101, %r100, %r98;
	add.s32 	%r140, %r140, 16;
	mul.wide.u32 	%rd36, %r140, 4;
	add.s64 	%rd37, %rd1, %rd36;
	ld.global.u32 	%r102, [%rd37];
	add.s32 	%r156, %r102, %r101;
	add.s32 	%r142, %r142, 16;
	add.s32 	%r141, %r141, 16;
	setp.ne.s32 	%p4, %r142, 0;
	@%p4 bra 	$L__BB0_4;
	add.s32 	%r148, %r141, -7;
$L__BB0_6:
	setp.eq.s32 	%p5, %r5, 0;
	@%p5 bra 	$L__BB0_15;
	and.b32  	%r19, %r4, 7;
	setp.lt.u32 	%p6, %r5, 8;
	@%p6 bra 	$L__BB0_9;
	add.s32 	%r104, %r148, %r2;
	mul.wide.u32 	%rd38, %r104, 4;
	add.s64 	%rd39, %rd1, %rd38;
	ld.global.u32 	%r105, [%rd39];
	add.s32 	%r106, %r105, %r156;
	add.s32 	%r107, %r104, 1;
	mul.wide.u32 	%rd40, %r107, 4;
	add.s64 	%rd41, %rd1, %rd40;
	ld.global.u32 	%r108, [%rd41];
	add.s32 	%r109, %r108, %r106;
	add.s32 	%r110, %r104, 2;
	mul.wide.u32 	%rd42, %r110, 4;
	add.s64 	%rd43, %rd1, %rd42;
	ld.global.u32 	%r111, [%rd43];
	add.s32 	%r112, %r111, %r109;
	add.s32 	%r113, %r104, 3;
	mul.wide.u32 	%rd44, %r113, 4;
	add.s64 	%rd45, %rd1, %rd44;
	ld.global.u32 	%r114, [%rd45];
	add.s32 	%r115, %r114, %r112;
	add.s32 	%r116, %r104, 4;
	mul.wide.u32 	%rd46, %r116, 4;
	add.s64 	%rd47, %rd1, %rd46;
	ld.global.u32 	%r117, [%rd47];
	add.s32 	%r118, %r117, %r115;
	add.s32 	%r119, %r104, 5;
	mul.wide.u32 	%rd48, %r119, 4;
	add.s64 	%rd49, %rd1, %rd48;
	ld.global.u32 	%r120, [%rd49];
	add.s32 	%r121, %r120, %r118;
	add.s32 	%r122, %r104, 6;
	mul.wide.u32 	%rd50, %r122, 4;
	add.s64 	%rd51, %rd1, %rd50;
	ld.global.u32 	%r123, [%rd51];
	add.s32 	%r124, %r123, %r121;
	add.s32 	%r125, %r104, 7;
	mul.wide.u32 	%rd52, %r125, 4;
	add.s64 	%rd53, %rd1, %rd52;
	ld.global.u32 	%r126, [%rd53];
	add.s32 	%r156, %r126, %r124;
	add.s32 	%r148, %r148, 8;
$L__BB0_9:
	setp.eq.s32 	%p7, %r19, 0;
	@%p7 bra 	$L__BB0_15;
	and.b32  	%r25, %r4, 3;
	setp.lt.u32 	%p8, %r19, 4;
	@%p8 bra 	$L__BB0_12;
	add.s32 	%r128, %r148, %r2;
	mul.wide.u32 	%rd54, %r128, 4;
	add.s64 	%rd55, %rd1, %rd54;
	ld.global.u32 	%r129, [%rd55];
	add.s32 	%r130, %r129, %r156;
	add.s32 	%r131, %r128, 1;
	mul.wide.u32 	%rd56, %r131, 4;
	add.s64 	%rd57, %rd1, %rd56;
	ld.global.u32 	%r132, [%rd57];
	add.s32 	%r133, %r132, %r130;
	add.s32 	%r134, %r128, 2;
	mul.wide.u32 	%rd58, %r134, 4;
	add.s64 	%rd59, %rd1, %rd58;
	ld.global.u32 	%r135, [%rd59];
	add.s32 	%r136, %r135, %r133;
	add.s32 	%r137, %r128, 3;
	mul.wide.u32 	%rd60, %r137, 4;
	add.s64 	%rd61, %rd1, %rd60;
	ld.global.u32 	%r138, [%rd61];
	add.s32 	%r156, %r138, %r136;
	add.s32 	%r148, %r148, 4;
$L__BB0_12:
	setp.eq.s32 	%p9, %r25, 0;
	@%p9 bra 	$L__BB0_15;
	add.s32 	%r154, %r148, %r2;
	neg.s32 	%r153, %r25;
$L__BB0_14:
	.pragma "nounroll";
	mul.wide.u32 	%rd62, %r154, 4;
	add.s64 	%rd63, %rd1, %rd62;
	ld.global.u32 	%r139, [%rd63];
	add.s32 	%r156, %r139, %r156;
	add.s32 	%r154, %r154, 1;
	add.s32 	%r153, %r153, 1;
	setp.ne.s32 	%p10, %r153, 0;
	@%p10 bra 	$L__BB0_14;
$L__BB0_15:
	and.b32  	%r157, %r156, 1;
$L__BB0_16:
	cvta.to.global.u64 	%rd64, %rd2;
	mul.wide.u32 	%rd65, %r1, 4;
	add.s64 	%rd66, %rd64, %rd65;
	st.global.u32 	[%rd66], %r157;
$L__BB0_17:
	ret;

}


// ===== COMPILED SASS (sm_100) =====

	.target	sm_100

	.elftype	@"ET_EXEC"


//--------------------- .note.nv.tkinfo           --------------------------
	.section	.note.nv.tkinfo,"",@"SHT_NOTE"
	.sectionflags	@"SHF_NOTE_NV_TKINFO"
	.tkinfo
        /*0018*/ 	.word	0x00000002
        /*0030*/ 	.string	""
        /*0030*/ 	.string	"ptxas"
        /*0030*/ 	.string	"Cuda compilation tools, release 13.0, V13.0.88"
        /*0030*/ 	.string	"Build cuda_13.0.r13.0/compiler.36424714_0"
        /*0030*/ 	.string	"-arch sm_100 -m 64 "



//--------------------- .note.nv.cuinfo           --------------------------
	.section	.note.nv.cuinfo,"",@"SHT_NOTE"
	.sectionflags	@"SHF_NOTE_NV_CUINFO"
        /*0018*/ 	.short	0x0002
        /*001a*/ 	.short	0x0064
        /*001c*/ 	.short	0x0082
	.zero		2


//--------------------- .nv.info                  --------------------------
	.section	.nv.info,"",@"SHT_CUDA_INFO"
	.align	4


	//----- nvinfo : EIATTR_REGCOUNT
	.align		4
        /*0000*/ 	.byte	0x04, 0x2f
        /*0002*/ 	.short	(.L_1 - .L_0)
	.align		4
.L_0:
        /*0004*/ 	.word	index@(_Z14calcParityBitsPjS_jj)
        /*0008*/ 	.word	0x00000020


	//----- nvinfo : EIATTR_FRAME_SIZE
	.align		4
.L_1:
        /*000c*/ 	.byte	0x04, 0x11
        /*000e*/ 	.short	(.L_3 - .L_2)
	.align		4
.L_2:
        /*0010*/ 	.word	index@(_Z14calcParityBitsPjS_jj)
        /*0014*/ 	.word	0x00000000


	//----- nvinfo : EIATTR_MIN_STACK_SIZE
	.align		4
.L_3:
        /*0018*/ 	.byte	0x04, 0x12
        /*001a*/ 	.short	(.L_5 - .L_4)
	.align		4
.L_4:
        /*001c*/ 	.word	index@(_Z14calcParityBitsPjS_jj)
        /*0020*/ 	.word	0x00000000
.L_5:


//--------------------- .nv.compat                --------------------------
	.section	.nv.compat,"",@"SHT_CUDA_COMPAT_INFO"
	.align	4
        /*0000*/ 	.byte	0x02, 0x09, 0x00, 0x00, 0x02, 0x02, 0x01, 0x00, 0x02, 0x05, 0x05, 0x00, 0x03, 0x07, 0x01, 0x01
        /*0010*/ 	.byte	0x02, 0x03, 0x00, 0x00, 0x02, 0x06, 0x01, 0x00, 0x04, 0x0b, 0x08, 0x00, 0x09, 0x00, 0x00, 0x00
        /*0020*/ 	.byte	0x00, 0x00, 0x00, 0x00


//--------------------- .nv.info._Z14calcParityBitsPjS_jj --------------------------
	.section	.nv.info._Z14calcParityBitsPjS_jj,"",@"SHT_CUDA_INFO"
	.sectionflags	@""
	.align	4


	//----- nvinfo : EIATTR_CUDA_API_VERSION
	.align		4
        /*0000*/ 	.byte	0x04, 0x37
        /*0002*/ 	.short	(.L_7 - .L_6)
.L_6:
        /*0004*/ 	.word	0x00000082


	//----- nvinfo : EIATTR_KPARAM_INFO
	.align		4
.L_7:
        /*0008*/ 	.byte	0x04, 0x17
        /*000a*/ 	.short	(.L_9 - .L_8)
.L_8:
        /*000c*/ 	.word	0x00000000
        /*0010*/ 	.short	0x0003
        /*0012*/ 	.short	0x0014
        /*0014*/ 	.byte	0x00, 0xf0, 0x11, 0x00


	//----- nvinfo : EIATTR_KPARAM_INFO
	.align		4
.L_9:
        /*0018*/ 	.byte	0x04, 0x17
        /*001a*/ 	.short	(.L_11 - .L_10)
.L_10:
        /*001c*/ 	.word	0x00000000
        /*0020*/ 	.short	0x0002
        /*0022*/ 	.short	0x0010
        /*0024*/ 	.byte	0x00, 0xf0, 0x11, 0x00


	//----- nvinfo : EIATTR_KPARAM_INFO
	.align		4
.L_11:
        /*0028*/ 	.byte	0x04, 0x17
        /*002a*/ 	.short	(.L_13 - .L_12)
.L_12:
        /*002c*/ 	.word	0x00000000
        /*0030*/ 	.short	0x0001
        /*0032*/ 	.short	0x0008
        /*0034*/ 	.byte	0x00, 0xf5, 0x21, 0x00


	//----- nvinfo : EIATTR_KPARAM_INFO
	.align		4
.L_13:
        /*0038*/ 	.byte	0x04, 0x17
        /*003a*/ 	.short	(.L_15 - .L_14)
.L_14:
        /*003c*/ 	.word	0x00000000
        /*0040*/ 	.short	0x0000
        /*0042*/ 	.short	0x0000
        /*0044*/ 	.byte	0x00, 0xf5, 0x21, 0x00


	//----- nvinfo : EIATTR_SPARSE_MMA_MASK
	.align		4
.L_15:
        /*0048*/ 	.byte	0x03, 0x50
        /*004a*/ 	.short	0x0000


	//----- nvinfo : EIATTR_MAXREG_COUNT
	.align		4
        /*004c*/ 	.byte	0x03, 0x1b
        /*004e*/ 	.short	0x00ff


	//----- nvinfo : EIATTR_MERCURY_ISA_VERSION
	.align		4
        /*0050*/ 	.byte	0x03, 0x5f
        /*0052*/ 	.short	0x0101


	//----- nvinfo : EIATTR_VRC_CTA_INIT_COUNT
	.align		4
        /*0054*/ 	.byte	0x02, 0x4a
	.zero		1
	.zero		1


	//----- nvinfo : EIATTR_EXIT_INSTR_OFFSETS
	.align		4
        /*0058*/ 	.byte	0x04, 0x1c
        /*005a*/ 	.short	(.L_17 - .L_16)


	//   ....[0]....
.L_16:
        /*005c*/ 	.word	0x00000070


	//   ....[1]....
        /*0060*/ 	.word	0x00000ad0


	//----- nvinfo : EIATTR_CRS_STACK_SIZE
	.align		4
.L_17:
        /*0064*/ 	.byte	0x04, 0x1e
        /*0066*/ 	.short	(.L_19 - .L_18)
.L_18:
        /*0068*/ 	.word	0x00000000


	//----- nvinfo : EIATTR_CBANK_PARAM_SIZE
	.align		4
.L_19:
        /*006c*/ 	.byte	0x03, 0x19
        /*006e*/ 	.short	0x0018


	//----- nvinfo : EIATTR_PARAM_CBANK
	.align		4
        /*0070*/ 	.byte	0x04, 0x0a
        /*0072*/ 	.short	(.L_21 - .L_20)
	.align		4
.L_20:
        /*0074*/ 	.word	index@(.nv.constant0._Z14calcParityBitsPjS_jj)
        /*0078*/ 	.short	0x0380
        /*007a*/ 	.short	0x0018


	//----- nvinfo : EIATTR_SW_WAR
	.align		4
.L_21:
        /*007c*/ 	.byte	0x04, 0x36
        /*007e*/ 	.short	(.L_23 - .L_22)
.L_22:
        /*0080*/ 	.word	0x00000008
.L_23:


//--------------------- .nv.callgraph             --------------------------
	.section	.nv.callgraph,"",@"SHT_CUDA_CALLGRAPH"
	.align	4
	.sectionentsize	8
	.align		4
        /*0000*/ 	.word	0x00000000
	.align		4
        /*0004*/ 	.word	0xffffffff
	.align		4
        /*0008*/ 	.word	0x00000000
	.align		4
        /*000c*/ 	.word	0xfffffffe
	.align		4
        /*0010*/ 	.word	0x00000000
	.align		4
        /*0014*/ 	.word	0xfffffffd
	.align		4
        /*0018*/ 	.word	0x00000000
	.align		4
        /*001c*/ 	.word	0xfffffffc


//--------------------- .text._Z14calcParityBitsPjS_jj --------------------------
	.section	.text._Z14calcParityBitsPjS_jj,"ax",@progbits
	.align	128
        .global         _Z14calcParityBitsPjS_jj
        .type           _Z14calcParityBitsPjS_jj,@function
        .size           _Z14calcParityBitsPjS_jj,(.L_x_14 - _Z14calcParityBitsPjS_jj)
        .other          _Z14calcParityBitsPjS_jj,@"STO_CUDA_ENTRY STV_DEFAULT"
_Z14calcParityBitsPjS_jj:
.text._Z14calcParityBitsPjS_jj:
[----:B------:R-:W-:Y:S01]  /*0000*/  LDC R1, c[0x0][0x37c] ;  /* 0x0000df00ff017b82 */ /* 0x000fe20000000800 */
[----:B------:R-:W0:Y:S07]  /*0010*/  S2R R0, SR_TID.X ;  /* 0x0000000000007919 */ /* 0x000e2e0000002100 */
[----:B------:R-:W0:Y:S01]  /*0020*/  S2UR UR4, SR_CTAID.X ;  /* 0x00000000000479c3 */ /* 0x000e220000002500 */
[----:B------:R-:W1:Y:S07]  /*0030*/  LDCU UR5, c[0x0][0x390] ;  /* 0x00007200ff0577ac */ /* 0x000e6e0008000800 */
[----:B------:R-:W0:Y:S02]  /*0040*/  LDC R3, c[0x0][0x360] ;  /* 0x0000d800ff037b82 */ /* 0x000e240000000800 */
[----:B0-----:R-:W-:-:S05]  /*0050*/  IMAD R0, R3, UR4, R0 ;  /* 0x0000000403007c24 */ /* 0x001fca000f8e0200 */
[----:B-1----:R-:W-:-:S13]  /*0060*/  ISETP.GE.U32.AND P0, PT, R0, UR5, PT ;  /* 0x0000000500007c0c */ /* 0x002fda000bf06070 */
[----:B------:R-:W-:Y:S05]  /*0070*/  @P0 EXIT ;  /* 0x000000000000094d */ /* 0x000fea0003800000 */
[----:B------:R-:W0:Y:S01]  /*0080*/  LDC.64 R14, c[0x0][0x380] ;  /* 0x0000e000ff0e7b82 */ /* 0x000e220000000a00 */
[----:B------:R-:W1:Y:S01]  /*0090*/  LDCU UR6, c[0x0][0x394] ;  /* 0x00007280ff0677ac */ /* 0x000e620008000800 */
[----:B------:R-:W2:Y:S01]  /*00a0*/  LDCU.64 UR4, c[0x0][0x358] ;  /* 0x00006b00ff0477ac */ /* 0x000ea20008000a00 */
[----:B-1----:R-:W-:-:S04]  /*00b0*/  IMAD R2, R0, UR6, R0 ;  /* 0x0000000600027c24 */ /* 0x002fc8000f8e0200 */
[----:B0-----:R-:W-:-:S06]  /*00c0*/  IMAD.WIDE.U32 R4, R2, 0x4, R14 ;  /* 0x0000000402047825 */ /* 0x001fcc00078e000e */
[----:B--2---:R-:W2:Y:S01]  /*00d0*/  LDG.E R4, desc[UR4][R4.64] ;  /* 0x0000000404047981 */ /* 0x004ea2000c1e1900 */
[----:B------:R-:W-:Y:S01]  /*00e0*/  BSSY.RECONVERGENT B0, `(.L_x_0) ;  /* 0x000009b000007945 */ /* 0x000fe20003800200 */
[----:B------:R-:W-:Y:S01]  /*00f0*/  HFMA2 R21, -RZ, RZ, 0, 0 ;  /* 0x00000000ff157431 */ /* 0x000fe200000001ff */
[----:B--2---:R-:W-:-:S13]  /*0100*/  ISETP.NE.AND P0, PT, R4, RZ, PT ;  /* 0x000000ff0400720c */ /* 0x004fda0003f05270 */
[----:B------:R-:W-:Y:S05]  /*0110*/  @!P0 BRA `(.L_x_1) ;  /* 0x00000008005c8947 */ /* 0x000fea0003800000 */
[----:B------:R-:W-:Y:S01]  /*0120*/  IMAD.MOV.U32 R3, RZ, RZ, 0x1 ;  /* 0x00000001ff037424 */ /* 0x000fe200078e00ff */
[----:B------:R-:W-:Y:S01]  /*0130*/  BSSY.RECONVERGENT B1, `(.L_x_2) ;  /* 0x000004d000017945 */ /* 0x000fe20003800200 */
[----:B------:R-:W-:Y:S01]  /*0140*/  MOV R21, RZ ;  /* 0x000000ff00157202 */ /* 0x000fe20000000f00 */
[----:B------:R-:W-:Y:S02]  /*0150*/  IMAD.MOV.U32 R7, RZ, RZ, 0x1 ;  /* 0x00000001ff077424 */ /* 0x000fe400078e00ff */
[----:B------:R-:W-:-:S04]  /*0160*/  VIADDMNMX.U32 R3, R4, R3, 0x2, !PT ;  /* 0x0000000204037446 */ /* 0x000fc80007800003 */
[C---:B------:R-:W-:Y:S01]  /*0170*/  IADD3 R4, PT, PT, R3.reuse, -0x2, RZ ;  /* 0xfffffffe03047810 */ /* 0x040fe20007ffe0ff */
[----:B------:R-:W-:-:S03]  /*0180*/  VIADD R3, R3, 0xffffffff ;  /* 0xffffffff03037836 */ /* 0x000fc60000000000 */
[----:B------:R-:W-:Y:S02]  /*0190*/  ISETP.GE.U32.AND P0, PT, R4, 0xf, PT ;  /* 0x0000000f0400780c */ /* 0x000fe40003f06070 */
[----:B------:R-:W-:-:S11]  /*01a0*/  LOP3.LUT R5, R3, 0xf, RZ, 0xc0, !PT ;  /* 0x0000000f03057812 */ /* 0x000fd600078ec0ff */
[----:B------:R-:W-:Y:S05]  /*01b0*/  @!P0 BRA `(.L_x_3) ;  /* 0x0000000400108947 */ /* 0x000fea0003800000 */
[----:B------:R-:W-:Y:S01]  /*01c0*/  LOP3.LUT R4, R3, 0xfffffff0, RZ, 0xc0, !PT ;  /* 0xfffffff003047812 */ /* 0x000fe200078ec0ff */
[----:B------:R-:W-:Y:S01]  /*01d0*/  BSSY.RECONVERGENT B2, `(.L_x_4) ;  /* 0x0000041000027945 */ /* 0x000fe20003800200 */
[----:B------:R-:W-:Y:S01]  /*01e0*/  MOV R21, RZ ;  /* 0x000000ff00157202 */ /* 0x000fe20000000f00 */
[----:B------:R-:W-:Y:S01]  /*01f0*/  IMAD.MOV.U32 R6, RZ, RZ, 0x8 ;  /* 0x00000008ff067424 */ /* 0x000fe200078e00ff */
[----:B------:R-:W-:Y:S01]  /*0200*/  MOV R8, R2 ;  /* 0x0000000200087202 */ /* 0x000fe20000000f00 */
[----:B------:R-:W-:-:S07]  /*0210*/  IMAD.MOV R4, RZ, RZ, -R4 ;  /* 0x000000ffff047224 */ /* 0x000fce00078e0a04 */
.L_x_5:
[C---:B------:R-:W-:Y:S01]  /*0220*/  IADD3 R11, PT, PT, R8.reuse, 0x1, RZ ;  /* 0x00000001080b7810 */ /* 0x040fe20007ffe0ff */
[----:B------:R-:W-:-:S04]  /*0230*/  VIADD R23, R8, 0x2 ;  /* 0x0000000208177836 */ /* 0x000fc80000000000 */
[----:B------:R-:W-:-:S04]  /*0240*/  IMAD.WIDE.U32 R22, R23, 0x4, R14 ;  /* 0x0000000417167825 */ /* 0x000fc800078e000e */
[--C-:B------:R-:W-:Y:S02]  /*0250*/  IMAD.WIDE.U32 R10, R11, 0x4, R14.reuse ;  /* 0x000000040b0a7825 */ /* 0x100fe400078e000e */
[----:B------:R0:W2:Y:S04]  /*0260*/  LDG.E R22, desc[UR4][R22.64] ;  /* 0x0000000416167981 */ /* 0x0000a8000c1e1900 */
[----:B------:R-:W2:Y:S01]  /*0270*/  LDG.E R20, desc[UR4][R10.64] ;  /* 0x000000040a147981 */ /* 0x000ea2000c1e1900 */
[C---:B------:R-:W-:Y:S01]  /*0280*/  IADD3 R29, PT, PT, R8.reuse, 0x3, RZ ;  /* 0x00000003081d7810 */ /* 0x040fe20007ffe0ff */
[C---:B------:R-:W-:Y:S01]  /*0290*/  VIADD R25, R8.reuse, 0x4 ;  /* 0x0000000408197836 */ /* 0x040fe20000000000 */
[C---:B------:R-:W-:Y:S02]  /*02a0*/  IADD3 R13, PT, PT, R8.reuse, 0x7, RZ ;  /* 0x00000007080d7810 */ /* 0x040fe40007ffe0ff */
[----:B------:R-:W-:Y:S01]  /*02b0*/  IADD3 R27, PT, PT, R8, 0x5, RZ ;  /* 0x00000005081b7810 */ /* 0x000fe20007ffe0ff */
[----:B------:R-:W-:-:S04]  /*02c0*/  IMAD.WIDE.U32 R28, R29, 0x4, R14 ;  /* 0x000000041d1c7825 */ /* 0x000fc800078e000e */
[--C-:B------:R-:W-:Y:S01]  /*02d0*/  IMAD.WIDE.U32 R24, R25, 0x4, R14.reuse ;  /* 0x0000000419187825 */ /* 0x100fe200078e000e */
[----:B------:R1:W3:Y:S03]  /*02e0*/  LDG.E R7, desc[UR4][R28.64] ;  /* 0x000000041c077981 */ /* 0x0002e6000c1e1900 */
[----:B------:R-:W-:Y:S01]  /*02f0*/  VIADD R19, R8, 0x6 ;  /* 0x0000000608137836 */ /* 0x000fe20000000000 */
[----:B------:R4:W3:Y:S01]  /*0300*/  LDG.E R10, desc[UR4][R24.64] ;  /* 0x00000004180a7981 */ /* 0x0008e2000c1e1900 */
[----:B------:R-:W-:-:S04]  /*0310*/  IMAD.WIDE.U32 R12, R13, 0x4, R14 ;  /* 0x000000040d0c7825 */ /* 0x000fc800078e000e */
[C---:B0-----:R-:W-:Y:S01]  /*0320*/  VIADD R23, R8.reuse, 0xa ;  /* 0x0000000a08177836 */ /* 0x041fe20000000000 */
[C---:B-1----:R-:W-:Y:S01]  /*0330*/  IADD3 R29, PT, PT, R8.reuse, 0x9, RZ ;  /* 0x00000009081d7810 */ /* 0x042fe20007ffe0ff */
[----:B------:R-:W-:Y:S01]  /*0340*/  VIADD R17, R8, 0x8 ;  /* 0x0000000808117836 */ /* 0x000fe20000000000 */
[----:B------:R0:W5:Y:S01]  /*0350*/  LDG.E R12, desc[UR4][R12.64] ;  /* 0x000000040c0c7981 */ /* 0x000162000c1e1900 */
[----:B------:R-:W-:-:S04]  /*0360*/  IMAD.WIDE.U32 R26, R27, 0x4, R14 ;  /* 0x000000041b1a7825 */ /* 0x000fc800078e000e */
[--C-:B------:R-:W-:Y:S02]  /*0370*/  IMAD.WIDE.U32 R18, R19, 0x4, R14.reuse ;  /* 0x0000000413127825 */ /* 0x100fe400078e000e */
[----:B------:R-:W5:Y:S02]  /*0380*/  LDG.E R26, desc[UR4][R26.64] ;  /* 0x000000041a1a7981 */ /* 0x000f64000c1e1900 */
[--C-:B----4-:R-:W-:Y:S01]  /*0390*/  IMAD.WIDE.U32 R24, R23, 0x4, R14.reuse ;  /* 0x0000000417187825 */ /* 0x110fe200078e000e */
[----:B0-----:R-:W-:Y:S01]  /*03a0*/  IADD3 R13, PT, PT, R8, 0xb, RZ ;  /* 0x0000000b080d7810 */ /* 0x001fe20007ffe0ff */
[----:B------:R0:W5:Y:S02]  /*03b0*/  LDG.E R11, desc[UR4][R18.64] ;  /* 0x00000004120b7981 */ /* 0x000164000c1e1900 */
[----:B------:R-:W-:-:S04]  /*03c0*/  IMAD.WIDE.U32 R16, R17, 0x4, R14 ;  /* 0x0000000411107825 */ /* 0x000fc800078e000e */
[----:B------:R-:W-:Y:S01]  /*03d0*/  VIADD R23, R8, 0xc ;  /* 0x0000000c08177836 */ /* 0x000fe20000000000 */
[----:B------:R1:W4:Y:S01]  /*03e0*/  LDG.E R9, desc[UR4][R16.64] ;  /* 0x0000000410097981 */ /* 0x000322000c1e1900 */
[----:B------:R-:W-:-:S04]  /*03f0*/  IMAD.WIDE.U32 R28, R29, 0x4, R14 ;  /* 0x000000041d1c7825 */ /* 0x000fc800078e000e */
[----:B0-----:R-:W-:Y:S01]  /*0400*/  IMAD.WIDE.U32 R18, R23, 0x4, R14 ;  /* 0x0000000417127825 */ /* 0x001fe200078e000e */
[----:B------:R-:W-:-:S03]  /*0410*/  IADD3 R23, PT, PT, R8, 0xd, RZ ;  /* 0x0000000d08177810 */ /* 0x000fc60007ffe0ff */
[----:B-1----:R-:W-:Y:S02]  /*0420*/  IMAD.WIDE.U32 R16, R13, 0x4, R14 ;  /* 0x000000040d107825 */ /* 0x002fe400078e000e */
[----:B------:R-:W4:Y:S04]  /*0430*/  LDG.E R18, desc[UR4][R18.64] ;  /* 0x0000000412127981 */ /* 0x000f28000c1e1900 */
[----:B------:R-:W4:Y:S04]  /*0440*/  LDG.E R13, desc[UR4][R28.64] ;  /* 0x000000041c0d7981 */ /* 0x000f28000c1e1900 */
[----:B------:R0:W4:Y:S04]  /*0450*/  LDG.E R27, desc[UR4][R16.64] ;  /* 0x00000004101b7981 */ /* 0x000128000c1e1900 */
[----:B------:R1:W4:Y:S01]  /*0460*/  LDG.E R28, desc[UR4][R24.64] ;  /* 0x00000004181c7981 */ /* 0x000322000c1e1900 */
[C---:B0-----:R-:W-:Y:S01]  /*0470*/  IADD3 R17, PT, PT, R8.reuse, 0xf, RZ ;  /* 0x0000000f08117810 */ /* 0x041fe20007ffe0ff */
[----:B-1----:R-:W-:-:S02]  /*0480*/  VIADD R25, R8, 0xe ;  /* 0x0000000e08197836 */ /* 0x002fc40000000000 */
[----:B------:R-:W-:Y:S02]  /*0490*/  VIADD R8, R8, 0x10 ;  /* 0x0000001008087836 */ /* 0x000fe40000000000 */
[----:B------:R-:W-:-:S06]  /*04a0*/  IMAD.WIDE.U32 R16, R17, 0x4, R14 ;  /* 0x0000000411107825 */ /* 0x000fcc00078e000e */
[----:B------:R-:W4:Y:S01]  /*04b0*/  LDG.E R16, desc[UR4][R16.64] ;  /* 0x0000000410107981 */ /* 0x000f22000c1e1900 */
[----:B--2---:R-:W-:Y:S01]  /*04c0*/  IADD3 R19, PT, PT, R22, R20, R21 ;  /* 0x0000001416137210 */ /* 0x004fe20007ffe015 */
[----:B------:R-:W-:-:S04]  /*04d0*/  IMAD.WIDE.U32 R20, R23, 0x4, R14 ;  /* 0x0000000417147825 */ /* 0x000fc800078e000e */
[--C-:B------:R-:W-:Y:S02]  /*04e0*/  IMAD.WIDE.U32 R22, R25, 0x4, R14.reuse ;  /* 0x0000000419167825 */ /* 0x100fe400078e000e */
[----:B------:R-:W2:Y:S02]  /*04f0*/  LDG.E R20, desc[UR4][R20.64] ;  /* 0x0000000414147981 */ /* 0x000ea4000c1e1900 */
[----:B------:R-:W-:Y:S02]  /*0500*/  IMAD.WIDE.U32 R24, R8, 0x4, R14 ;  /* 0x0000000408187825 */ /* 0x000fe400078e000e */
[----:B------:R-:W2:Y:S04]  /*0510*/  LDG.E R23, desc[UR4][R22.64] ;  /* 0x0000000416177981 */ /* 0x000ea8000c1e1900 */
[----:B------:R-:W2:Y:S01]  /*0520*/  LDG.E R25, desc[UR4][R24.64] ;  /* 0x0000000418197981 */ /* 0x000ea2000c1e1900 */
[----:B---3--:R-:W-:-:S02]  /*0530*/  IADD3 R7, PT, PT, R10, R7, R19 ;  /* 0x000000070a077210 */ /* 0x008fc40007ffe013 */
[----:B------:R-:W-:-:S04]  /*0540*/  IADD3 R4, PT, PT, R4, 0x10, RZ ;  /* 0x0000001004047810 */ /* 0x000fc80007ffe0ff */
[----:B------:R-:W-:Y:S02]  /*0550*/  ISETP.NE.AND P0, PT, R4, RZ, PT ;  /* 0x000000ff0400720c */ /* 0x000fe40003f05270 */
[----:B-----5:R-:W-:-:S04]  /*0560*/  IADD3 R7, PT, PT, R11, R26, R7 ;  /* 0x0000001a0b077210 */ /* 0x020fc80007ffe007 */
[----:B----4-:R-:W-:Y:S01]  /*0570*/  IADD3 R7, PT, PT, R9, R12, R7 ;  /* 0x0000000c09077210 */ /* 0x010fe20007ffe007 */
[----:B------:R-:W-:-:S03]  /*0580*/  VIADD R6, R6, 0x10 ;  /* 0x0000001006067836 */ /* 0x000fc60000000000 */
[----:B------:R-:W-:-:S04]  /*0590*/  IADD3 R7, PT, PT, R28, R13, R7 ;  /* 0x0000000d1c077210 */ /* 0x000fc80007ffe007 */
[----:B------:R-:W-:-:S04]  /*05a0*/  IADD3 R7, PT, PT, R18, R27, R7 ;  /* 0x0000001b12077210 */ /* 0x000fc80007ffe007 */
[----:B--2---:R-:W-:-:S04]  /*05b0*/  IADD3 R7, PT, PT, R23, R20, R7 ;  /* 0x0000001417077210 */ /* 0x004fc80007ffe007 */
[----:B------:R-:W-:Y:S01]  /*05c0*/  IADD3 R21, PT, PT, R25, R16, R7 ;  /* 0x0000001019157210 */ /* 0x000fe20007ffe007 */
[----:B------:R-:W-:Y:S06]  /*05d0*/  @P0 BRA `(.L_x_5) ;  /* 0xfffffffc00100947 */ /* 0x000fec000383ffff */
[----:B------:R-:W-:Y:S05]  /*05e0*/  BSYNC.RECONVERGENT B2 ;  /* 0x0000000000027941 */ /* 0x000fea0003800200 */
.L_x_4:
[----:B------:R-:W-:-:S07]  /*05f0*/  IADD3 R7, PT, PT, R6, -0x7, RZ ;  /* 0xfffffff906077810 */ /* 0x000fce0007ffe0ff */
.L_x_3:
[----:B------:R-:W-:Y:S05]  /*0600*/  BSYNC.RECONVERGENT B1 ;  /* 0x0000000000017941 */ /* 0x000fea0003800200 */
.L_x_2:
[----:B------:R-:W-:Y:S01]  /*0610*/  ISETP.NE.AND P0, PT, R5, RZ, PT ;  /* 0x000000ff0500720c */ /* 0x000fe20003f05270 */
[----:B------:R-:W-:-:S12]  /*0620*/  BSSY.RECONVERGENT B1, `(.L_x_6) ;  /* 0x0000045000017945 */ /* 0x000fd80003800200 */
[----:B------:R-:W-:Y:S05]  /*0630*/  @!P0 BRA `(.L_x_7) ;  /* 0x00000004000c8947 */ /* 0x000fea0003800000 */
[----:B------:R-:W-:Y:S01]  /*0640*/  ISETP.GE.U32.AND P0, PT, R5, 0x8, PT ;  /* 0x000000080500780c */ /* 0x000fe20003f06070 */
[----:B------:R-:W-:Y:S01]  /*0650*/  BSSY.RECONVERGENT B2, `(.L_x_8) ;  /* 0x0000021000027945 */ /* 0x000fe20003800200 */
[----:B------:R-:W-:-:S04]  /*0660*/  LOP3.LUT R22, R3, 0x7, RZ, 0xc0, !PT ;  /* 0x0000000703167812 */ /* 0x000fc800078ec0ff */
[----:B------:R-:W-:-:S07]  /*0670*/  ISETP.NE.AND P1, PT, R22, RZ, PT ;  /* 0x000000ff1600720c */ /* 0x000fce0003f25270 */
[----:B------:R-:W-:Y:S06]  /*0680*/  @!P0 BRA `(.L_x_9) ;  /* 0x0000000000748947 */ /* 0x000fec0003800000 */
[----:B------:R-:W-:-:S04]  /*0690*/  IMAD.IADD R5, R2, 0x1, R7 ;  /* 0x0000000102057824 */ /* 0x000fc800078e0207 */
[C---:B------:R-:W-:Y:S01]  /*06a0*/  VIADD R11, R5.reuse, 0x2 ;  /* 0x00000002050b7836 */ /* 0x040fe20000000000 */
[C---:B------:R-:W-:Y:S01]  /*06b0*/  IADD3 R13, PT, PT, R5.reuse, 0x1, RZ ;  /* 0x00000001050d7810 */ /* 0x040fe20007ffe0ff */
[C---:B------:R-:W-:Y:S01]  /*06c0*/  IMAD.WIDE.U32 R18, R5.reuse, 0x4, R14 ;  /* 0x0000000405127825 */ /* 0x040fe200078e000e */
[----:B------:R-:W-:-:S03]  /*06d0*/  IADD3 R17, PT, PT, R5, 0x3, RZ ;  /* 0x0000000305117810 */ /* 0x000fc60007ffe0ff */
[--C-:B------:R-:W-:Y:S01]  /*06e0*/  IMAD.WIDE.U32 R12, R13, 0x4, R14.reuse ;  /* 0x000000040d0c7825 */ /* 0x100fe200078e000e */
[----:B------:R-:W-:Y:S01]  /*06f0*/  IADD3 R23, PT, PT, R5, 0x5, RZ ;  /* 0x0000000505177810 */ /* 0x000fe20007ffe0ff */
[----:B------:R0:W2:Y:S02]  /*0700*/  LDG.E R6, desc[UR4][R18.64] ;  /* 0x0000000412067981 */ /* 0x0000a4000c1e1900 */
[--C-:B------:R-:W-:Y:S01]  /*0710*/  IMAD.WIDE.U32 R10, R11, 0x4, R14.reuse ;  /* 0x000000040b0a7825 */ /* 0x100fe200078e000e */
[C---:B------:R-:W-:Y:S01]  /*0720*/  IADD3 R27, PT, PT, R5.reuse, 0x7, RZ ;  /* 0x00000007051b7810 */ /* 0x040fe20007ffe0ff */
[----:B------:R1:W2:Y:S02]  /*0730*/  LDG.E R20, desc[UR4][R12.64] ;  /* 0x000000040c147981 */ /* 0x0002a4000c1e1900 */
[----:B------:R-:W-:Y:S02]  /*0740*/  VIADD R9, R5, 0x4 ;  /* 0x0000000405097836 */ /* 0x000fe40000000000 */
[----:B------:R-:W-:Y:S01]  /*0750*/  IMAD.WIDE.U32 R16, R17, 0x4, R14 ;  /* 0x0000000411107825 */ /* 0x000fe200078e000e */
[----:B------:R-:W3:Y:S03]  /*0760*/  LDG.E R10, desc[UR4][R10.64] ;  /* 0x000000040a0a7981 */ /* 0x000ee6000c1e1900 */
[----:B------:R-:W-:-:S02]  /*0770*/  VIADD R25, R5, 0x6 ;  /* 0x0000000605197836 */ /* 0x000fc40000000000 */
[--C-:B------:R-:W-:Y:S01]  /*0780*/  IMAD.WIDE.U32 R8, R9, 0x4, R14.reuse ;  /* 0x0000000409087825 */ /* 0x100fe200078e000e */
[----:B------:R-:W3:Y:S03]  /*0790*/  LDG.E R16, desc[UR4][R16.64] ;  /* 0x0000000410107981 */ /* 0x000ee6000c1e1900 */
[--C-:B------:R-:W-:Y:S02]  /*07a0*/  IMAD.WIDE.U32 R4, R23, 0x4, R14.reuse ;  /* 0x0000000417047825 */ /* 0x100fe400078e000e */
[----:B------:R-:W4:Y:S02]  /*07b0*/  LDG.E R9, desc[UR4][R8.64] ;  /* 0x0000000408097981 */ /* 0x000f24000c1e1900 */
[--C-:B0-----:R-:W-:Y:S02]  /*07c0*/  IMAD.WIDE.U32 R18, R25, 0x4, R14.reuse ;  /* 0x0000000419127825 */ /* 0x101fe400078e000e */
[----:B------:R-:W4:Y:S02]  /*07d0*/  LDG.E R4, desc[UR4][R4.64] ;  /* 0x0000000404047981 */ /* 0x000f24000c1e1900 */
[----:B-1----:R-:W-:-:S02]  /*07e0*/  IMAD.WIDE.U32 R12, R27, 0x4, R14 ;  /* 0x000000041b0c7825 */ /* 0x002fc400078e000e */
[----:B------:R-:W5:Y:S04]  /*07f0*/  LDG.E R19, desc[UR4][R18.64] ;  /* 0x0000000412137981 */ /* 0x000f68000c1e1900 */
[----:B------:R-:W5:Y:S01]  /*0800*/  LDG.E R12, desc[UR4][R12.64] ;  /* 0x000000040c0c7981 */ /* 0x000f62000c1e1900 */
[----:B------:R-:W-:Y:S01]  /*0810*/  VIADD R7, R7, 0x8 ;  /* 0x0000000807077836 */ /* 0x000fe20000000000 */
[----:B--2---:R-:W-:-:S04]  /*0820*/  IADD3 R21, PT, PT, R20, R6, R21 ;  /* 0x0000000614157210 */ /* 0x004fc80007ffe015 */
[----:B---3--:R-:W-:-:S04]  /*0830*/  IADD3 R10, PT, PT, R16, R10, R21 ;  /* 0x0000000a100a7210 */ /* 0x008fc80007ffe015 */
[----:B----4-:R-:W-:-:S04]  /*0840*/  IADD3 R10, PT, PT, R4, R9, R10 ;  /* 0x00000009040a7210 */ /* 0x010fc80007ffe00a */
[----:B-----5:R-:W-:-:S07]  /*0850*/  IADD3 R21, PT, PT, R12, R19, R10 ;  /* 0x000000130c157210 */ /* 0x020fce0007ffe00a */
.L_x_9:
[----:B------:R-:W-:Y:S05]  /*0860*/  BSYNC.RECONVERGENT B2 ;  /* 0x0000000000027941 */ /* 0x000fea0003800200 */
.L_x_8:
[----:B------:R-:W-:Y:S05]  /*0870*/  @!P1 BRA `(.L_x_7) ;  /* 0x00000000007c9947 */ /* 0x000fea0003800000 */
[----:B------:R-:W-:Y:S01]  /*0880*/  ISETP.GE.U32.AND P0, PT, R22, 0x4, PT ;  /* 0x000000041600780c */ /* 0x000fe20003f06070 */
[----:B------:R-:W-:Y:S01]  /*0890*/  BSSY.RECONVERGENT B2, `(.L_x_10) ;  /* 0x0000013000027945 */ /* 0x000fe20003800200 */
[----:B------:R-:W-:-:S04]  /*08a0*/  LOP3.LUT R3, R3, 0x3, RZ, 0xc0, !PT ;  /* 0x0000000303037812 */ /* 0x000fc800078ec0ff */
[----:B------:R-:W-:-:S07]  /*08b0*/  ISETP.NE.AND P1, PT, R3, RZ, PT ;  /* 0x000000ff0300720c */ /* 0x000fce0003f25270 */
[----:B------:R-:W-:Y:S06]  /*08c0*/  @!P0 BRA `(.L_x_11) ;  /* 0x00000000003c8947 */ /* 0x000fec0003800000 */
[----:B------:R-:W-:-:S04]  /*08d0*/  IADD3 R9, PT, PT, R2, R7, RZ ;  /* 0x0000000702097210 */ /* 0x000fc80007ffe0ff */
[C---:B------:R-:W-:Y:S01]  /*08e0*/  IADD3 R13, PT, PT, R9.reuse, 0x2, RZ ;  /* 0x00000002090d7810 */ /* 0x040fe20007ffe0ff */
[C---:B------:R-:W-:Y:S01]  /*08f0*/  VIADD R11, R9.reuse, 0x1 ;  /* 0x00000001090b7836 */ /* 0x040fe20000000000 */
[C---:B------:R-:W-:Y:S01]  /*0900*/  IADD3 R17, PT, PT, R9.reuse, 0x3, RZ ;  /* 0x0000000309117810 */ /* 0x040fe20007ffe0ff */
[----:B------:R-:W-:-:S04]  /*0910*/  IMAD.WIDE.U32 R4, R9, 0x4, R14 ;  /* 0x0000000409047825 */ /* 0x000fc800078e000e */
[--C-:B------:R-:W-:Y:S02]  /*0920*/  IMAD.WIDE.U32 R8, R11, 0x4, R14.reuse ;  /* 0x000000040b087825 */ /* 0x100fe400078e000e */
[----:B------:R-:W2:Y:S02]  /*0930*/  LDG.E R4, desc[UR4][R4.64] ;  /* 0x0000000404047981 */ /* 0x000ea4000c1e1900 */
[--C-:B------:R-:W-:Y:S02]  /*0940*/  IMAD.WIDE.U32 R10, R13, 0x4, R14.reuse ;  /* 0x000000040d0a7825 */ /* 0x100fe400078e000e */
[----:B------:R-:W2:Y:S02]  /*0950*/  LDG.E R8, desc[UR4][R8.64] ;  /* 0x0000000408087981 */ /* 0x000ea4000c1e1900 */
[----:B------:R-:W-:Y:S02]  /*0960*/  IMAD.WIDE.U32 R12, R17, 0x4, R14 ;  /* 0x00000004110c7825 */ /* 0x000fe400078e000e */
[----:B------:R-:W3:Y:S04]  /*0970*/  LDG.E R10, desc[UR4][R10.64] ;  /* 0x000000040a0a7981 */ /* 0x000ee8000c1e1900 */
[----:B------:R-:W3:Y:S01]  /*0980*/  LDG.E R12, desc[UR4][R12.64] ;  /* 0x000000040c0c7981 */ /* 0x000ee2000c1e1900 */
[----:B------:R-:W-:Y:S01]  /*0990*/  VIADD R7, R7, 0x4 ;  /* 0x0000000407077836 */ /* 0x000fe20000000000 */
[----:B--2---:R-:W-:-:S04]  /*09a0*/  IADD3 R21, PT, PT, R8, R4, R21 ;  /* 0x0000000408157210 */ /* 0x004fc80007ffe015 */
[----:B---3--:R-:W-:-:S07]  /*09b0*/  IADD3 R21, PT, PT, R12, R10, R21 ;  /* 0x0000000a0c157210 */ /* 0x008fce0007ffe015 */
.L_x_11:
[----:B------:R-:W-:Y:S05]  /*09c0*/  BSYNC.RECONVERGENT B2 ;  /* 0x0000000000027941 */ /* 0x000fea0003800200 */
.L_x_10:
[----:B------:R-:W-:Y:S05]  /*09d0*/  @!P1 BRA `(.L_x_7) ;  /* 0x0000000000249947 */ /* 0x000fea0003800000 */
[----:B------:R-:W-:Y:S02]  /*09e0*/  IADD3 R7, PT, PT, R2, R7, RZ ;  /* 0x0000000702077210 */ /* 0x000fe40007ffe0ff */
[----:B------:R-:W-:-:S07]  /*09f0*/  IADD3 R4, PT, PT, -R3, RZ, RZ ;  /* 0x000000ff03047210 */ /* 0x000fce0007ffe1ff */
.L_x_12:
[----:B------:R-:W-:-:S06]  /*0a00*/  IMAD.WIDE.U32 R2, R7, 0x4, R14 ;  /* 0x0000000407027825 */ /* 0x000fcc00078e000e */
[----:B------:R-:W2:Y:S01]  /*0a10*/  LDG.E R2, desc[UR4][R2.64] ;  /* 0x0000000402027981 */ /* 0x000ea2000c1e1900 */
[----:B------:R-:W-:Y:S01]  /*0a20*/  VIADD R4, R4, 0x1 ;  /* 0x0000000104047836 */ /* 0x000fe20000000000 */
[----:B------:R-:W-:-:S04]  /*0a30*/  IADD3 R7, PT, PT, R7, 0x1, RZ ;  /* 0x0000000107077810 */ /* 0x000fc80007ffe0ff */
[----:B------:R-:W-:Y:S02]  /*0a40*/  ISETP.NE.AND P0, PT, R4, RZ, PT ;  /* 0x000000ff0400720c */ /* 0x000fe40003f05270 */
[----:B--2---:R-:W-:-:S11]  /*0a50*/  IADD3 R21, PT, PT, R2, R21, RZ ;  /* 0x0000001502157210 */ /* 0x004fd60007ffe0ff */
[----:B------:R-:W-:Y:S05]  /*0a60*/  @P0 BRA `(.L_x_12) ;  /* 0xfffffffc00e40947 */ /* 0x000fea000383ffff */
.L_x_7:
[----:B------:R-:W-:Y:S05]  /*0a70*/  BSYNC.RECONVERGENT B1 ;  /* 0x0000000000017941 */ /* 0x000fea0003800200 */
.L_x_6:
[----:B------:R-:W-:-:S07]  /*0a80*/  LOP3.LUT R21, R21, 0x1, RZ, 0xc0, !PT ;  /* 0x0000000115157812 */ /* 0x000fce00078ec0ff */
.L_x_1:
[----:B------:R-:W-:Y:S05]  /*0a90*/  BSYNC.RECONVERGENT B0 ;  /* 0x0000000000007941 */ /* 0x000fea0003800200 */
.L_x_0:
[----:B------:R-:W0:Y:S02]  /*0aa0*/  LDC.64 R2, c[0x0][0x388] ;  /* 0x0000e200ff027b82 */ /* 0x000e240000000a00 */
[----:B0-----:R-:W-:-:S05]  /*0ab0*/  IMAD.WIDE.U32 R2, R0, 0x4, R2 ;  /* 0x0000000400027825 */ /* 0x001fca00078e0002 */
[----:B------:R-:W-:Y:S01]  /*0ac0*/  STG.E desc[UR4][R2.64], R21 ;  /* 0x0000001502007986 */ /* 0x000fe2000c101904 */
[----:B------:R-:W-:Y:S05]  /*0ad0*/  EXIT ;  /* 0x000000000000794d */ /* 0x000fea0003800000 */
.L_x_13:
[----:B------:R-:W-:-:S00]  /*0ae0*/  BRA `(.L_x_13) ;  /* 0xfffffffc00fc7947 */ /* 0x000fc0000383ffff */
[----:B------:R-:W-:-:S00]  /*0af0*/  NOP ;  /* 0x0000000000007918 */ /* 0x000fc00000000000 */
        /* <DEDUP_REMOVED lines=8> */
.L_x_14:


//--------------------- .nv.shared.reserved.0     --------------------------
	.section	.nv.shared.reserved.0,"aw",@nobits
	.weak		__nv_reservedSMEM_offset_0_alias
	.size		__nv_reservedSMEM_offset_0_alias, 0, 64
	.other		__nv_reservedSMEM_offset_0_alias,@"STO_CUDA_RESERVED_SHARED STV_DEFAULT"
__nv_reservedSMEM_offset_0_alias:
	.zero		0
	.zero		64


//--------------------- .nv.constant0._Z14calcParityBitsPjS_jj --------------------------
	.section	.nv.constant0._Z14calcParityBitsPjS_jj,"a",@progbits
	.sectionflags	@""
	.align	4
.nv.constant0._Z14calcParityBitsPjS_jj:
	.zero		920


//--------------------- SYMBOLS --------------------------

	.type		.nv.reservedSmem.offset0,@object
	.size		.nv.reservedSmem.offset0,0x4
